	.headerflags	@"EF_CUDA_TEXMODE_UNIFIED EF_CUDA_64BIT_ADDRESS EF_CUDA_ACCELERATORS EF_CUDA_SM90 EF_CUDA_VIRTUAL_SM(EF_CUDA_SM90)"
	.elftype	@"ET_EXEC"


//--------------------- .nv.info                  --------------------------
	.section	.nv.info,"",@"SHT_CUDA_INFO"
	.align	4


	//----- nvinfo : EIATTR_REGCOUNT
	.align		4
        /*0000*/ 	.byte	0x04, 0x2f
        /*0002*/ 	.short	(.L_1 - .L_0)
	.align		4
.L_0:
        /*0004*/ 	.word	index@(triton_poi_fused_convolution_24)
        /*0008*/ 	.word	0x0000001c


	//----- nvinfo : EIATTR_MIN_STACK_SIZE
	.align		4
.L_1:
        /*000c*/ 	.byte	0x04, 0x12
        /*000e*/ 	.short	(.L_3 - .L_2)
	.align		4
.L_2:
        /*0010*/ 	.word	index@(triton_poi_fused_convolution_24)
        /*0014*/ 	.word	0x00000000


	//----- nvinfo : EIATTR_FRAME_SIZE
	.align		4
.L_3:
        /*0018*/ 	.byte	0x04, 0x11
        /*001a*/ 	.short	(.L_5 - .L_4)
	.align		4
.L_4:
        /*001c*/ 	.word	index@(triton_poi_fused_convolution_24)
        /*0020*/ 	.word	0x00000000


	//----- nvinfo : EIATTR_MIN_STACK_SIZE
	.align		4
.L_5:
        /*0024*/ 	.byte	0x04, 0x12
        /*0026*/ 	.short	(.L_7 - .L_6)
	.align		4
.L_6:
        /*0028*/ 	.word	index@(triton_poi_fused_convolution_24)
        /*002c*/ 	.word	0x00000000
.L_7:


//--------------------- .nv.info.triton_poi_fused_convolution_24 --------------------------
	.section	.nv.info.triton_poi_fused_convolution_24,"",@"SHT_CUDA_INFO"
	.sectionflags	@""
	.align	4


	//----- nvinfo : EIATTR_CUDA_API_VERSION
	.align		4
        /*0000*/ 	.byte	0x04, 0x37
        /*0002*/ 	.short	(.L_9 - .L_8)
.L_8:
        /*0004*/ 	.word	0x0000007c


	//----- nvinfo : EIATTR_KPARAM_INFO
	.align		4
.L_9:
        /*0008*/ 	.byte	0x04, 0x17
        /*000a*/ 	.short	(.L_11 - .L_10)
.L_10:
        /*000c*/ 	.word	0x00000000
        /*0010*/ 	.short	0x0004
        /*0012*/ 	.short	0x001c
        /*0014*/ 	.byte	0x00, 0xf0, 0x11, 0x00


	//----- nvinfo : EIATTR_KPARAM_INFO
	.align		4
.L_11:
        /*0018*/ 	.byte	0x04, 0x17
        /*001a*/ 	.short	(.L_13 - .L_12)
.L_12:
        /*001c*/ 	.word	0x00000000
        /*0020*/ 	.short	0x0003
        /*0022*/ 	.short	0x0018
        /*0024*/ 	.byte	0x00, 0xf0, 0x11, 0x00


	//----- nvinfo : EIATTR_KPARAM_INFO
	.align		4
.L_13:
        /*0028*/ 	.byte	0x04, 0x17
        /*002a*/ 	.short	(.L_15 - .L_14)
.L_14:
        /*002c*/ 	.word	0x00000000
        /*0030*/ 	.short	0x0002
        /*0032*/ 	.short	0x0010
        /*0034*/ 	.byte	0x00, 0xf4, 0x21, 0x00


	//----- nvinfo : EIATTR_KPARAM_INFO
	.align		4
.L_15:
        /*0038*/ 	.byte	0x04, 0x17
        /*003a*/ 	.short	(.L_17 - .L_16)
.L_16:
        /*003c*/ 	.word	0x00000000
        /*0040*/ 	.short	0x0001
        /*0042*/ 	.short	0x0008
        /*0044*/ 	.byte	0x00, 0xf4, 0x21, 0x00


	//----- nvinfo : EIATTR_KPARAM_INFO
	.align		4
.L_17:
        /*0048*/ 	.byte	0x04, 0x17
        /*004a*/ 	.short	(.L_19 - .L_18)
.L_18:
        /*004c*/ 	.word	0x00000000
        /*0050*/ 	.short	0x0000
        /*0052*/ 	.short	0x0000
        /*0054*/ 	.byte	0x00, 0xf4, 0x21, 0x00


	//----- nvinfo : EIATTR_SPARSE_MMA_MASK
	.align		4
.L_19:
        /*0058*/ 	.byte	0x03, 0x50
        /*005a*/ 	.short	0x0000


	//----- nvinfo : EIATTR_MAXREG_COUNT
	.align		4
        /*005c*/ 	.byte	0x03, 0x1b
        /*005e*/ 	.short	0x00ff


	//----- nvinfo : EIATTR_EXIT_INSTR_OFFSETS
	.align		4
        /*0060*/ 	.byte	0x04, 0x1c
        /*0062*/ 	.short	(.L_21 - .L_20)


	//   ....[0]....
.L_20:
        /*0064*/ 	.word	0x00000560


	//   ....[1]....
        /*0068*/ 	.word	0x00000580


	//----- nvinfo : EIATTR_REQNTID
	.align		4
.L_21:
        /*006c*/ 	.byte	0x04, 0x10
        /*006e*/ 	.short	(.L_23 - .L_22)
.L_22:
        /*0070*/ 	.word	0x00000080
        /*0074*/ 	.word	0x00000001
        /*0078*/ 	.word	0x00000001


	//----- nvinfo : EIATTR_CBANK_PARAM_SIZE
	.align		4
.L_23:
        /*007c*/ 	.byte	0x03, 0x19
        /*007e*/ 	.short	0x0020


	//----- nvinfo : EIATTR_PARAM_CBANK
	.align		4
        /*0080*/ 	.byte	0x04, 0x0a
        /*0082*/ 	.short	(.L_25 - .L_24)
	.align		4
.L_24:
        /*0084*/ 	.word	index@(.nv.constant0.triton_poi_fused_convolution_24)
        /*0088*/ 	.short	0x0210
        /*008a*/ 	.short	0x0020


	//----- nvinfo : EIATTR_SW_WAR
	.align		4
.L_25:
        /*008c*/ 	.byte	0x04, 0x36
        /*008e*/ 	.short	(.L_27 - .L_26)
.L_26:
        /*0090*/ 	.word	0x00000008
.L_27:


//--------------------- .nv.callgraph             --------------------------
	.section	.nv.callgraph,"",@"SHT_CUDA_CALLGRAPH"
	.align	4
	.sectionentsize	8
	.align		4
        /*0000*/ 	.word	0x00000000
	.align		4
        /*0004*/ 	.word	0xffffffff
	.align		4
        /*0008*/ 	.word	0x00000000
	.align		4
        /*000c*/ 	.word	0xfffffffe
	.align		4
        /*0010*/ 	.word	0x00000000
	.align		4
        /*0014*/ 	.word	0xfffffffd
	.align		4
        /*0018*/ 	.word	0x00000000
	.align		4
        /*001c*/ 	.word	0xfffffffc


//--------------------- .text.triton_poi_fused_convolution_24 --------------------------
	.section	.text.triton_poi_fused_convolution_24,"ax",@progbits
	.sectionflags	@"SHF_BARRIERS=1"
	.align	128
        .global         triton_poi_fused_convolution_24
        .type           triton_poi_fused_convolution_24,@function
        .size           triton_poi_fused_convolution_24,(.L_x_1 - triton_poi_fused_convolution_24)
        .other          triton_poi_fused_convolution_24,@"STO_CUDA_ENTRY STV_DEFAULT"
triton_poi_fused_convolution_24:
.text.triton_poi_fused_convolution_24:
[----:B------:R-:W0:Y:S02]  /*0000*/  LDC R1, c[0x0][0x28] ;  /* 0x00000a00ff017b82 */ /* 0x000e240000000800 */
[----:B------:R-:W1:Y:S01]  /*0010*/  S2R R18, SR_TID.X ;  /* 0x0000000000127919 */ /* 0x000e620000002100 */
[----:B------:R-:W2:Y:S01]  /*0020*/  LDC.64 R4, c[0x0][0x210] ;  /* 0x00008400ff047b82 */ /* 0x000ea20000000a00 */
[----:B------:R-:W-:Y:S01]  /*0030*/  CS2R R10, SRZ ;  /* 0x00000000000a7805 */ /* 0x000fe2000001ff00 */
[----:B------:R-:W-:Y:S01]  /*0040*/  ULDC.64 UR6, c[0x0][0x208] ;  /* 0x0000820000067ab9 */ /* 0x000fe20000000a00 */
[----:B------:R-:W3:Y:S01]  /*0050*/  S2R R0, SR_CTAID.X ;  /* 0x0000000000007919 */ /* 0x000ee20000002500 */
[----:B------:R-:W-:Y:S02]  /*0060*/  CS2R R12, SRZ ;  /* 0x00000000000c7805 */ /* 0x000fe4000001ff00 */
[----:B------:R-:W-:Y:S01]  /*0070*/  CS2R R14, SRZ ;  /* 0x00000000000e7805 */ /* 0x000fe2000001ff00 */
[----:B------:R-:W4:Y:S01]  /*0080*/  S2R R2, SR_CTAID.Y ;  /* 0x0000000000027919 */ /* 0x000f220000002600 */
[----:B-1----:R-:W-:Y:S01]  /*0090*/  SHF.R.U32.HI R3, RZ, 0x3, R18 ;  /* 0x00000003ff037819 */ /* 0x002fe20000011612 */
[----:B------:R-:W-:-:S02]  /*00a0*/  IMAD.SHL.U32 R21, R18, 0x4, RZ ;  /* 0x0000000412157824 */ /* 0x000fc400078e00ff */
[----:B---3--:R-:W-:Y:S01]  /*00b0*/  IMAD.SHL.U32 R0, R0, 0x20, RZ ;  /* 0x0000002000007824 */ /* 0x008fe200078e00ff */
[----:B------:R-:W-:Y:S01]  /*00c0*/  SGXT.U32 R3, R3, 0x4 ;  /* 0x000000040303781a */ /* 0x000fe20000000000 */
[----:B----4-:R-:W-:-:S03]  /*00d0*/  IMAD.SHL.U32 R20, R2, 0x20, RZ ;  /* 0x0000002002147824 */ /* 0x010fc600078e00ff */
[----:B------:R-:W-:Y:S02]  /*00e0*/  LOP3.LUT R8, R0, 0x1c, R21, 0xf8, !PT ;  /* 0x0000001c00087812 */ /* 0x000fe400078ef815 */
[----:B------:R-:W-:Y:S02]  /*00f0*/  LOP3.LUT R6, R20, R3, RZ, 0xfc, !PT ;  /* 0x0000000314067212 */ /* 0x000fe400078efcff */
[----:B------:R-:W-:Y:S02]  /*0100*/  LOP3.LUT R7, R20, 0x10, R3, 0xfe, !PT ;  /* 0x0000001014077812 */ /* 0x000fe400078efe03 */
[----:B------:R-:W-:Y:S01]  /*0110*/  ISETP.GE.AND P0, PT, R8, 0x40, PT ;  /* 0x000000400800780c */ /* 0x000fe20003f06270 */
[--C-:B------:R-:W-:Y:S02]  /*0120*/  IMAD R9, R6, 0x40, R8.reuse ;  /* 0x0000004006097824 */ /* 0x100fe400078e0208 */
[----:B------:R-:W-:Y:S02]  /*0130*/  IMAD R17, R7, 0x40, R8 ;  /* 0x0000004007117824 */ /* 0x000fe400078e0208 */
[----:B--2---:R-:W-:Y:S01]  /*0140*/  IMAD.WIDE R6, R9, 0x4, R4 ;  /* 0x0000000409067825 */ /* 0x004fe200078e0204 */
[----:B------:R-:W-:-:S03]  /*0150*/  CS2R R8, SRZ ;  /* 0x0000000000087805 */ /* 0x000fc6000001ff00 */
[----:B------:R-:W-:-:S04]  /*0160*/  IMAD.WIDE R16, R17, 0x4, R4 ;  /* 0x0000000411107825 */ /* 0x000fc800078e0204 */
[----:B------:R1:W2:Y:S04]  /*0170*/  @!P0 LDG.E.EL.128 R8, desc[UR6][R6.64] ;  /* 0x0000000606088981 */ /* 0x0002a8000c2e1d00 */
[----:B------:R3:W4:Y:S01]  /*0180*/  @!P0 LDG.E.EL.128 R12, desc[UR6][R16.64] ;  /* 0x00000006100c8981 */ /* 0x000722000c2e1d00 */
[----:B------:R-:W5:Y:S01]  /*0190*/  S2UR UR5, SR_CgaCtaId ;  /* 0x00000000000579c3 */ /* 0x000f620000008800 */
[C---:B------:R-:W-:Y:S01]  /*01a0*/  IMAD.SHL.U32 R4, R18.reuse, 0x80, RZ ;  /* 0x0000008012047824 */ /* 0x040fe200078e00ff */
[----:B------:R-:W-:Y:S01]  /*01b0*/  UMOV UR4, 0x400 ;  /* 0x0000040000047882 */ /* 0x000fe20000000000 */
[----:B------:R-:W-:Y:S01]  /*01c0*/  IMAD.SHL.U32 R5, R18, 0x2, RZ ;  /* 0x0000000212057824 */ /* 0x000fe200078e00ff */
[----:B------:R-:W-:Y:S02]  /*01d0*/  SHF.R.S32.HI R2, RZ, 0x1a, R2 ;  /* 0x0000001aff027819 */ /* 0x000fe40000011402 */
[----:B------:R-:W-:-:S02]  /*01e0*/  LOP3.LUT R18, R4, 0x380, RZ, 0xc0, !PT ;  /* 0x0000038004127812 */ /* 0x000fc400078ec0ff */
[----:B------:R-:W-:Y:S02]  /*01f0*/  LOP3.LUT R4, R21, 0x1fc, RZ, 0xc0, !PT ;  /* 0x000001fc15047812 */ /* 0x000fe400078ec0ff */
[----:B------:R-:W-:Y:S02]  /*0200*/  LOP3.LUT R19, R5, 0xf0, RZ, 0xc0, !PT ;  /* 0x000000f005137812 */ /* 0x000fe400078ec0ff */
[----:B------:R-:W-:Y:S02]  /*0210*/  LOP3.LUT R5, R18, R3, RZ, 0xfc, !PT ;  /* 0x0000000312057212 */ /* 0x000fe400078efcff */
[----:B-1----:R-:W-:Y:S02]  /*0220*/  LOP3.LUT R7, R4, 0x200, RZ, 0xfc, !PT ;  /* 0x0000020004077812 */ /* 0x002fe400078efcff */
[C---:B---3--:R-:W-:Y:S02]  /*0230*/  LOP3.LUT R16, R18.reuse, 0x20, RZ, 0xfc, !PT ;  /* 0x0000002012107812 */ /* 0x048fe400078efcff */
[----:B------:R-:W-:-:S02]  /*0240*/  LOP3.LUT R17, R18, 0x40, RZ, 0xfc, !PT ;  /* 0x0000004012117812 */ /* 0x000fc400078efcff */
[----:B------:R-:W-:Y:S02]  /*0250*/  SHF.R.U32.HI R22, RZ, 0x1, R7 ;  /* 0x00000001ff167819 */ /* 0x000fe40000011607 */
[----:B------:R-:W-:Y:S01]  /*0260*/  LOP3.LUT R20, R20, 0x1c, R21, 0xf8, !PT ;  /* 0x0000001c14147812 */ /* 0x000fe200078ef815 */
[----:B-----5:R-:W-:Y:S01]  /*0270*/  UPRMT UR4, UR5, 0x654, UR4 ;  /* 0x0000065405047896 */ /* 0x020fe20008000004 */
[----:B------:R-:W-:-:S04]  /*0280*/  SGXT R21, R2, 0x1 ;  /* 0x000000010215781a */ /* 0x000fc80000000200 */
[----:B------:R-:W-:Y:S01]  /*0290*/  LEA.HI R21, R21, R20, RZ, 0x9 ;  /* 0x0000001415157211 */ /* 0x000fe200078f48ff */
[----:B------:R-:W-:Y:S01]  /*02a0*/  VIADD R7, R19, UR4 ;  /* 0x0000000413077c36 */ /* 0x000fe20008000000 */
[C---:B------:R-:W-:Y:S02]  /*02b0*/  LEA.HI R6, R18.reuse, UR4, RZ, 0x1f ;  /* 0x0000000412067c11 */ /* 0x040fe4000f8ff8ff */
[----:B------:R-:W-:Y:S01]  /*02c0*/  LOP3.LUT R18, R18, 0x60, RZ, 0xfc, !PT ;  /* 0x0000006012127812 */ /* 0x000fe200078efcff */
[----:B------:R-:W-:Y:S01]  /*02d0*/  IMAD.SHL.U32 R2, R21, 0x40, RZ ;  /* 0x0000004015027824 */ /* 0x000fe200078e00ff */
[----:B------:R-:W-:Y:S01]  /*02e0*/  LEA.HI R16, R16, UR4, RZ, 0x1f ;  /* 0x0000000410107c11 */ /* 0x000fe2000f8ff8ff */
[----:B------:R-:W-:Y:S01]  /*02f0*/  IMAD R23, R5, 0x4, R6 ;  /* 0x0000000405177824 */ /* 0x000fe200078e0206 */
[----:B------:R-:W-:Y:S02]  /*0300*/  LEA.HI R6, R17, UR4, RZ, 0x1f ;  /* 0x0000000411067c11 */ /* 0x000fe4000f8ff8ff */
[----:B------:R-:W-:-:S02]  /*0310*/  LEA.HI R18, R18, UR4, RZ, 0x1f ;  /* 0x0000000412127c11 */ /* 0x000fc4000f8ff8ff */
[----:B------:R-:W-:Y:S01]  /*0320*/  LOP3.LUT R19, R22, 0x1f0, RZ, 0xc0, !PT ;  /* 0x000001f016137812 */ /* 0x000fe200078ec0ff */
[----:B------:R-:W-:Y:S01]  /*0330*/  IMAD R22, R5, 0x4, R16 ;  /* 0x0000000405167824 */ /* 0x000fe200078e0210 */
[----:B------:R-:W-:Y:S01]  /*0340*/  LOP3.LUT R21, R21, 0xfffffe00, RZ, 0xc0, !PT ;  /* 0xfffffe0015157812 */ /* 0x000fe200078ec0ff */
[C---:B------:R-:W-:Y:S02]  /*0350*/  IMAD R25, R5.reuse, 0x4, R6 ;  /* 0x0000000405197824 */ /* 0x040fe400078e0206 */
[----:B------:R-:W-:Y:S02]  /*0360*/  IMAD R24, R5, 0x4, R18 ;  /* 0x0000000405187824 */ /* 0x000fe400078e0212 */
[----:B------:R-:W-:Y:S02]  /*0370*/  VIADD R19, R19, UR4 ;  /* 0x0000000413137c36 */ /* 0x000fe40008000000 */
[C---:B------:R-:W-:Y:S02]  /*0380*/  IMAD R16, R4.reuse, 0x4, R7 ;  /* 0x0000000404107824 */ /* 0x040fe400078e0207 */
[----:B------:R-:W-:Y:S01]  /*0390*/  IMAD R4, R4, 0x4, R19 ;  /* 0x0000000404047824 */ /* 0x000fe200078e0213 */
[----:B--2---:R-:W-:Y:S04]  /*03a0*/  STS [R23], R8 ;  /* 0x0000000817007388 */ /* 0x004fe80000000800 */
[----:B------:R1:W-:Y:S04]  /*03b0*/  STS [R22+0x80], R9 ;  /* 0x0000800916007388 */ /* 0x0003e80000000800 */
[----:B------:R-:W-:Y:S04]  /*03c0*/  STS [R25+0x100], R10 ;  /* 0x0001000a19007388 */ /* 0x000fe80000000800 */
[----:B------:R2:W-:Y:S01]  /*03d0*/  STS [R24+0x180], R11 ;  /* 0x0001800b18007388 */ /* 0x0005e20000000800 */
[----:B-1----:R-:W1:Y:S03]  /*03e0*/  LDC.64 R8, c[0x0][0x220] ;  /* 0x00008800ff087b82 */ /* 0x002e660000000a00 */
[----:B----4-:R3:W-:Y:S04]  /*03f0*/  STS [R23+0x40], R12 ;  /* 0x0000400c17007388 */ /* 0x0107e80000000800 */
[----:B------:R4:W-:Y:S01]  /*0400*/  STS [R22+0xc0], R13 ;  /* 0x0000c00d16007388 */ /* 0x0009e20000000800 */
[----:B--2---:R-:W2:Y:S03]  /*0410*/  LDC.64 R10, c[0x0][0x218] ;  /* 0x00008600ff0a7b82 */ /* 0x004ea60000000a00 */
[----:B------:R-:W-:Y:S01]  /*0420*/  STS [R25+0x140], R14 ;  /* 0x0001400e19007388 */ /* 0x000fe20000000800 */
[----:B---3--:R-:W-:-:S03]  /*0430*/  LOP3.LUT R12, R2, 0xffff8000, RZ, 0xc0, !PT ;  /* 0xffff8000020c7812 */ /* 0x008fc600078ec0ff */
[----:B------:R-:W-:Y:S01]  /*0440*/  STS [R24+0x1c0], R15 ;  /* 0x0001c00f18007388 */ /* 0x000fe20000000800 */
[----:B------:R-:W-:Y:S02]  /*0450*/  LOP3.LUT R2, R0, R3, RZ, 0xfc, !PT ;  /* 0x0000000300027212 */ /* 0x000fe400078efcff */
[----:B------:R-:W-:Y:S01]  /*0460*/  LOP3.LUT R0, R0, 0x10, R3, 0xfe, !PT ;  /* 0x0000001000007812 */ /* 0x000fe200078efe03 */
[----:B------:R-:W-:Y:S01]  /*0470*/  BAR.SYNC.DEFER_BLOCKING 0x0 ;  /* 0x0000000000007b1d */ /* 0x000fe20000010000 */
[----:B------:R-:W-:Y:S02]  /*0480*/  IADD3 R21, R12, R20, -R21 ;  /* 0x000000140c157210 */ /* 0x000fe40007ffe815 */
[----:B------:R-:W-:Y:S02]  /*0490*/  ISETP.GE.AND P0, PT, R2, 0x40, PT ;  /* 0x000000400200780c */ /* 0x000fe40003f06270 */
[----:B------:R-:W-:Y:S01]  /*04a0*/  ISETP.GE.AND P1, PT, R0, 0x40, PT ;  /* 0x000000400000780c */ /* 0x000fe20003f26270 */
[----:B----4-:R-:W-:-:S02]  /*04b0*/  IMAD R13, R2, 0x200, R21 ;  /* 0x00000200020d7824 */ /* 0x010fc400078e0215 */
[----:B------:R-:W-:Y:S02]  /*04c0*/  IMAD R21, R0, 0x200, R21 ;  /* 0x0000020000157824 */ /* 0x000fe400078e0215 */
[----:B--2---:R-:W-:-:S04]  /*04d0*/  IMAD.WIDE R2, R13, 0x4, R10 ;  /* 0x000000040d027825 */ /* 0x004fc800078e020a */
[----:B------:R-:W-:-:S04]  /*04e0*/  IMAD.WIDE R10, R21, 0x4, R10 ;  /* 0x00000004150a7825 */ /* 0x000fc800078e020a */
[--C-:B-1----:R-:W-:Y:S01]  /*04f0*/  IMAD.WIDE R12, R13, 0x4, R8.reuse ;  /* 0x000000040d0c7825 */ /* 0x102fe200078e0208 */
[----:B------:R-:W1:Y:S03]  /*0500*/  LDS.128 R16, [R16] ;  /* 0x0000000010107984 */ /* 0x000e660000000c00 */
[----:B------:R-:W-:Y:S01]  /*0510*/  IMAD.WIDE R8, R21, 0x4, R8 ;  /* 0x0000000415087825 */ /* 0x000fe200078e0208 */
[----:B------:R-:W2:Y:S04]  /*0520*/  LDS.128 R4, [R4+0x800] ;  /* 0x0008000004047984 */ /* 0x000ea80000000c00 */
[----:B-1----:R1:W-:Y:S04]  /*0530*/  @!P0 STG.E.128 desc[UR6][R2.64], R16 ;  /* 0x0000001002008986 */ /* 0x0023e8000c101d06 */
[----:B--2---:R1:W-:Y:S04]  /*0540*/  @!P1 STG.E.128 desc[UR6][R10.64], R4 ;  /* 0x000000040a009986 */ /* 0x0043e8000c101d06 */
[----:B------:R1:W-:Y:S01]  /*0550*/  @!P0 STG.E.128 desc[UR6][R12.64], R16 ;  /* 0x000000100c008986 */ /* 0x0003e2000c101d06 */
[----:B------:R-:W-:Y:S05]  /*0560*/  @P1 EXIT ;  /* 0x000000000000194d */ /* 0x000fea0003800000 */
[----:B------:R-:W-:Y:S01]  /*0570*/  STG.E.128 desc[UR6][R8.64], R4 ;  /* 0x0000000408007986 */ /* 0x000fe2000c101d06 */
[----:B------:R-:W-:Y:S05]  /*0580*/  EXIT ;  /* 0x000000000000794d */ /* 0x000fea0003800000 */
.L_x_0:
[----:B------:R-:W-:-:S00]  /*0590*/  BRA `(.L_x_0) ;  /* 0xfffffffc00fc7947 */ /* 0x000fc0000383ffff */
[----:B------:R-:W-:-:S00]  /*05a0*/  NOP ;  /* 0x0000000000007918 */ /* 0x000fc00000000000 */
        /* <DEDUP_REMOVED lines=13> */
.L_x_1:


//--------------------- .nv.shared.triton_poi_fused_convolution_24 --------------------------
	.section	.nv.shared.triton_poi_fused_convolution_24,"aw",@nobits
	.sectionflags	@""
	.align	16
	.zero		1024


//--------------------- .nv.constant0.triton_poi_fused_convolution_24 --------------------------
	.section	.nv.constant0.triton_poi_fused_convolution_24,"a",@progbits
	.sectionflags	@""
	.align	4
.nv.constant0.triton_poi_fused_convolution_24:
	.zero		560
